//
// Generated by NVIDIA NVVM Compiler
//
// Compiler Build ID: CL-36424714
// Cuda compilation tools, release 13.0, V13.0.88
// Based on NVVM 20.0.0
//

.version 9.0
.target sm_100
.address_size 64

	// .globl	_Z16reduceVerticallyPiS_i

.visible .entry _Z16reduceVerticallyPiS_i(
	.param .u64 .ptr .align 1 _Z16reduceVerticallyPiS_i_param_0,
	.param .u64 .ptr .align 1 _Z16reduceVerticallyPiS_i_param_1,
	.param .u32 _Z16reduceVerticallyPiS_i_param_2
)
{
	.reg .pred 	%p<4>;
	.reg .b32 	%r<31>;
	.reg .b64 	%rd<9>;

	ld.param.u64 	%rd3, [_Z16reduceVerticallyPiS_i_param_0];
	ld.param.u64 	%rd2, [_Z16reduceVerticallyPiS_i_param_1];
	ld.param.u32 	%r7, [_Z16reduceVerticallyPiS_i_param_2];
	cvta.to.global.u64 	%rd4, %rd3;
	mov.u32 	%r9, %ctaid.x;
	mov.u32 	%r10, %ntid.x;
	mov.u32 	%r11, %tid.x;
	mad.lo.s32 	%r1, %r9, %r10, %r11;
	mov.u32 	%r12, %ctaid.y;
	mov.u32 	%r13, %ntid.y;
	mov.u32 	%r14, %tid.y;
	mad.lo.s32 	%r15, %r12, %r13, %r14;
	mov.u32 	%r16, %ctaid.z;
	mov.u32 	%r17, %ntid.z;
	mov.u32 	%r18, %tid.z;
	mad.lo.s32 	%r19, %r16, %r17, %r18;
	mad.lo.s32 	%r20, %r7, %r19, %r15;
	mad.lo.s32 	%r2, %r20, %r7, %r1;
	add.s32 	%r21, %r2, -1;
	setp.lt.s32 	%p1, %r1, 1;
	mul.wide.s32 	%rd5, %r21, 4;
	add.s64 	%rd1, %rd4, %rd5;
	mov.b32 	%r29, 0;
	@%p1 bra 	$L__BB0_2;
	ld.global.u32 	%r29, [%rd1];
$L__BB0_2:
	add.s32 	%r23, %r7, -1;
	setp.ge.s32 	%p2, %r1, %r23;
	mov.b32 	%r30, 0;
	@%p2 bra 	$L__BB0_4;
	ld.global.u32 	%r30, [%rd1+8];
$L__BB0_4:
	cvta.to.global.u64 	%rd6, %rd2;
	ld.global.u32 	%r24, [%rd1+4];
	add.s32 	%r25, %r30, %r29;
	add.s32 	%r26, %r25, %r24;
	setp.eq.s32 	%p3, %r24, 1;
	neg.s32 	%r27, %r26;
	selp.b32 	%r28, %r27, %r26, %p3;
	mul.wide.s32 	%rd7, %r2, 4;
	add.s64 	%rd8, %rd6, %rd7;
	st.global.u32 	[%rd8], %r28;
	ret;

}
	// .globl	_Z18reduceHorizontallyPiS_i
.visible .entry _Z18reduceHorizontallyPiS_i(
	.param .u64 .ptr .align 1 _Z18reduceHorizontallyPiS_i_param_0,
	.param .u64 .ptr .align 1 _Z18reduceHorizontallyPiS_i_param_1,
	.param .u32 _Z18reduceHorizontallyPiS_i_param_2
)
{
	.reg .pred 	%p<4>;
	.reg .b32 	%r<36>;
	.reg .b64 	%rd<12>;

	ld.param.u64 	%rd3, [_Z18reduceHorizontallyPiS_i_param_0];
	ld.param.u64 	%rd2, [_Z18reduceHorizontallyPiS_i_param_1];
	ld.param.u32 	%r8, [_Z18reduceHorizontallyPiS_i_param_2];
	cvta.to.global.u64 	%rd1, %rd3;
	mov.u32 	%r10, %ctaid.x;
	mov.u32 	%r11, %ntid.x;
	mov.u32 	%r12, %tid.x;
	mad.lo.s32 	%r13, %r10, %r11, %r12;
	mov.u32 	%r14, %ctaid.y;
	mov.u32 	%r15, %ntid.y;
	mov.u32 	%r16, %tid.y;
	mad.lo.s32 	%r1, %r14, %r15, %r16;
	mov.u32 	%r17, %ctaid.z;
	mov.u32 	%r18, %ntid.z;
	mov.u32 	%r19, %tid.z;
	mad.lo.s32 	%r20, %r17, %r18, %r19;
	mad.lo.s32 	%r21, %r8, %r20, %r1;
	mad.lo.s32 	%r2, %r21, %r8, %r13;
	add.s32 	%r22, %r21, -1;
	mad.lo.s32 	%r3, %r22, %r8, %r13;
	setp.eq.s32 	%p1, %r1, 0;
	mov.b32 	%r34, 0;
	@%p1 bra 	$L__BB1_2;
	mul.wide.s32 	%rd4, %r3, 4;
	add.s64 	%rd5, %rd1, %rd4;
	ld.global.u32 	%r34, [%rd5];
$L__BB1_2:
	add.s32 	%r24, %r8, -1;
	setp.ge.s32 	%p2, %r1, %r24;
	mov.b32 	%r35, 0;
	@%p2 bra 	$L__BB1_4;
	add.s32 	%r25, %r2, %r8;
	mul.wide.s32 	%rd6, %r25, 4;
	add.s64 	%rd7, %rd1, %rd6;
	ld.global.u32 	%r35, [%rd7];
$L__BB1_4:
	cvta.to.global.u64 	%rd8, %rd2;
	mul.wide.s32 	%rd9, %r2, 4;
	add.s64 	%rd10, %rd1, %rd9;
	ld.global.u32 	%r26, [%rd10];
	abs.s32 	%r27, %r26;
	abs.s32 	%r28, %r34;
	abs.s32 	%r29, %r35;
	add.s32 	%r30, %r29, %r28;
	add.s32 	%r31, %r30, %r27;
	setp.lt.s32 	%p3, %r26, 0;
	neg.s32 	%r32, %r31;
	selp.b32 	%r33, %r32, %r31, %p3;
	add.s64 	%rd11, %rd8, %rd9;
	st.global.u32 	[%rd11], %r33;
	ret;

}
	// .globl	_Z13reduceZicallyPiS_i
.visible .entry _Z13reduceZicallyPiS_i(
	.param .u64 .ptr .align 1 _Z13reduceZicallyPiS_i_param_0,
	.param .u64 .ptr .align 1 _Z13reduceZicallyPiS_i_param_1,
	.param .u32 _Z13reduceZicallyPiS_i_param_2
)
{
	.reg .pred 	%p<4>;
	.reg .b32 	%r<41>;
	.reg .b64 	%rd<12>;

	ld.param.u64 	%rd3, [_Z13reduceZicallyPiS_i_param_0];
	ld.param.u64 	%rd2, [_Z13reduceZicallyPiS_i_param_1];
	ld.param.u32 	%r9, [_Z13reduceZicallyPiS_i_param_2];
	cvta.to.global.u64 	%rd1, %rd3;
	mov.u32 	%r11, %ctaid.x;
	mov.u32 	%r12, %ntid.x;
	mov.u32 	%r13, %tid.x;
	mad.lo.s32 	%r14, %r11, %r12, %r13;
	mov.u32 	%r15, %ctaid.y;
	mov.u32 	%r16, %ntid.y;
	mov.u32 	%r17, %tid.y;
	mad.lo.s32 	%r18, %r15, %r16, %r17;
	mov.u32 	%r19, %ctaid.z;
	mov.u32 	%r20, %ntid.z;
	mov.u32 	%r21, %tid.z;
	mad.lo.s32 	%r1, %r19, %r20, %r21;
	mul.lo.s32 	%r22, %r9, %r1;
	add.s32 	%r23, %r22, %r18;
	mad.lo.s32 	%r2, %r23, %r9, %r14;
	add.s32 	%r24, %r22, %r9;
	add.s32 	%r25, %r23, %r9;
	mad.lo.s32 	%r3, %r25, %r9, %r14;
	shl.b32 	%r26, %r9, 1;
	sub.s32 	%r27, %r24, %r26;
	add.s32 	%r28, %r27, %r18;
	mad.lo.s32 	%r4, %r28, %r9, %r14;
	setp.eq.s32 	%p1, %r1, 0;
	mov.b32 	%r39, 0;
	@%p1 bra 	$L__BB2_2;
	mul.wide.s32 	%rd4, %r4, 4;
	add.s64 	%rd5, %rd1, %rd4;
	ld.global.u32 	%r39, [%rd5];
$L__BB2_2:
	add.s32 	%r30, %r9, -1;
	setp.ge.s32 	%p2, %r1, %r30;
	mov.b32 	%r40, 0;
	@%p2 bra 	$L__BB2_4;
	mul.wide.s32 	%rd6, %r3, 4;
	add.s64 	%rd7, %rd1, %rd6;
	ld.global.u32 	%r40, [%rd7];
$L__BB2_4:
	cvta.to.global.u64 	%rd8, %rd2;
	mul.wide.s32 	%rd9, %r2, 4;
	add.s64 	%rd10, %rd1, %rd9;
	ld.global.u32 	%r31, [%rd10];
	abs.s32 	%r32, %r31;
	abs.s32 	%r33, %r39;
	abs.s32 	%r34, %r40;
	add.s32 	%r35, %r34, %r33;
	add.s32 	%r36, %r35, %r32;
	setp.lt.s32 	%p3, %r31, 0;
	sub.s32 	%r37, 1, %r36;
	selp.b32 	%r38, %r37, %r36, %p3;
	add.s64 	%rd11, %rd8, %rd9;
	st.global.u32 	[%rd11], %r38;
	ret;

}
	// .globl	_Z14solveIterationPiS_i
.visible .entry _Z14solveIterationPiS_i(
	.param .u64 .ptr .align 1 _Z14solveIterationPiS_i_param_0,
	.param .u64 .ptr .align 1 _Z14solveIterationPiS_i_param_1,
	.param .u32 _Z14solveIterationPiS_i_param_2
)
{
	.reg .pred 	%p<3>;
	.reg .b32 	%r<22>;
	.reg .b64 	%rd<8>;

	ld.param.u64 	%rd1, [_Z14solveIterationPiS_i_param_0];
	ld.param.u64 	%rd2, [_Z14solveIterationPiS_i_param_1];
	ld.param.u32 	%r1, [_Z14solveIterationPiS_i_param_2];
	cvta.to.global.u64 	%rd3, %rd1;
	mov.u32 	%r2, %ctaid.x;
	mov.u32 	%r3, %ntid.x;
	mov.u32 	%r4, %tid.x;
	mad.lo.s32 	%r5, %r2, %r3, %r4;
	mov.u32 	%r6, %ctaid.y;
	mov.u32 	%r7, %ntid.y;
	mov.u32 	%r8, %tid.y;
	mad.lo.s32 	%r9, %r6, %r7, %r8;
	mov.u32 	%r10, %ctaid.z;
	mov.u32 	%r11, %ntid.z;
	mov.u32 	%r12, %tid.z;
	mad.lo.s32 	%r13, %r10, %r11, %r12;
	mad.lo.s32 	%r14, %r1, %r13, %r9;
	mad.lo.s32 	%r15, %r14, %r1, %r5;
	mul.wide.s32 	%rd4, %r15, 4;
	add.s64 	%rd5, %rd3, %rd4;
	ld.global.u32 	%r16, [%rd5];
	abs.s32 	%r17, %r16;
	add.s32 	%r18, %r17, -6;
	setp.lt.u32 	%p1, %r18, -2;
	setp.eq.s32 	%p2, %r17, 5;
	shr.u32 	%r19, %r16, 31;
	selp.b32 	%r20, 1, %r19, %p2;
	selp.b32 	%r21, 0, %r20, %p1;
	cvta.to.global.u64 	%rd6, %rd2;
	add.s64 	%rd7, %rd6, %rd4;
	st.global.u32 	[%rd7], %r21;
	ret;

}


// ===== COMPILED SASS (sm_100) =====

	.target	sm_100

	.elftype	@"ET_EXEC"


//--------------------- .note.nv.tkinfo           --------------------------
	.section	.note.nv.tkinfo,"",@"SHT_NOTE"
	.sectionflags	@"SHF_NOTE_NV_TKINFO"
	.tkinfo
        /*0018*/ 	.word	0x00000002
        /*0030*/ 	.string	""
        /*0030*/ 	.string	"ptxas"
        /*0030*/ 	.string	"Cuda compilation tools, release 13.0, V13.0.88"
        /*0030*/ 	.string	"Build cuda_13.0.r13.0/compiler.36424714_0"
        /*0030*/ 	.string	"-arch sm_100 -m 64 "



//--------------------- .note.nv.cuinfo           --------------------------
	.section	.note.nv.cuinfo,"",@"SHT_NOTE"
	.sectionflags	@"SHF_NOTE_NV_CUINFO"
        /*0018*/ 	.short	0x0002
        /*001a*/ 	.short	0x0064
        /*001c*/ 	.short	0x0082
	.zero		2


//--------------------- .nv.info                  --------------------------
	.section	.nv.info,"",@"SHT_CUDA_INFO"
	.align	4


	//----- nvinfo : EIATTR_REGCOUNT
	.align		4
        /*0000*/ 	.byte	0x04, 0x2f
        /*0002*/ 	.short	(.L_1 - .L_0)
	.align		4
.L_0:
        /*0004*/ 	.word	index@(_Z16reduceVerticallyPiS_i)
        /*0008*/ 	.word	0x0000000c


	//----- nvinfo : EIATTR_FRAME_SIZE
	.align		4
.L_1:
        /*000c*/ 	.byte	0x04, 0x11
        /*000e*/ 	.short	(.L_3 - .L_2)
	.align		4
.L_2:
        /*0010*/ 	.word	index@(_Z16reduceVerticallyPiS_i)
        /*0014*/ 	.word	0x00000000


	//----- nvinfo : EIATTR_REGCOUNT
	.align		4
.L_3:
        /*0018*/ 	.byte	0x04, 0x2f
        /*001a*/ 	.short	(.L_5 - .L_4)
	.align		4
.L_4:
        /*001c*/ 	.word	index@(_Z18reduceHorizontallyPiS_i)
        /*0020*/ 	.word	0x00000010


	//----- nvinfo : EIATTR_FRAME_SIZE
	.align		4
.L_5:
        /*0024*/ 	.byte	0x04, 0x11
        /*0026*/ 	.short	(.L_7 - .L_6)
	.align		4
.L_6:
        /*0028*/ 	.word	index@(_Z18reduceHorizontallyPiS_i)
        /*002c*/ 	.word	0x00000000


	//----- nvinfo : EIATTR_REGCOUNT
	.align		4
.L_7:
        /*0030*/ 	.byte	0x04, 0x2f
        /*0032*/ 	.short	(.L_9 - .L_8)
	.align		4
.L_8:
        /*0034*/ 	.word	index@(_Z13reduceZicallyPiS_i)
        /*0038*/ 	.word	0x00000012


	//----- nvinfo : EIATTR_FRAME_SIZE
	.align		4
.L_9:
        /*003c*/ 	.byte	0x04, 0x11
        /*003e*/ 	.short	(.L_11 - .L_10)
	.align		4
.L_10:
        /*0040*/ 	.word	index@(_Z13reduceZicallyPiS_i)
        /*0044*/ 	.word	0x00000000


	//----- nvinfo : EIATTR_REGCOUNT
	.align		4
.L_11:
        /*0048*/ 	.byte	0x04, 0x2f
        /*004a*/ 	.short	(.L_13 - .L_12)
	.align		4
.L_12:
        /*004c*/ 	.word	index@(_Z14solveIterationPiS_i)
        /*0050*/ 	.word	0x0000000c


	//----- nvinfo : EIATTR_FRAME_SIZE
	.align		4
.L_13:
        /*0054*/ 	.byte	0x04, 0x11
        /*0056*/ 	.short	(.L_15 - .L_14)
	.align		4
.L_14:
        /*0058*/ 	.word	index@(_Z14solveIterationPiS_i)
        /*005c*/ 	.word	0x00000000


	//----- nvinfo : EIATTR_MIN_STACK_SIZE
	.align		4
.L_15:
        /*0060*/ 	.byte	0x04, 0x12
        /*0062*/ 	.short	(.L_17 - .L_16)
	.align		4
.L_16:
        /*0064*/ 	.word	index@(_Z14solveIterationPiS_i)
        /*0068*/ 	.word	0x00000000


	//----- nvinfo : EIATTR_MIN_STACK_SIZE
	.align		4
.L_17:
        /*006c*/ 	.byte	0x04, 0x12
        /*006e*/ 	.short	(.L_19 - .L_18)
	.align		4
.L_18:
        /*0070*/ 	.word	index@(_Z13reduceZicallyPiS_i)
        /*0074*/ 	.word	0x00000000


	//----- nvinfo : EIATTR_MIN_STACK_SIZE
	.align		4
.L_19:
        /*0078*/ 	.byte	0x04, 0x12
        /*007a*/ 	.short	(.L_21 - .L_20)
	.align		4
.L_20:
        /*007c*/ 	.word	index@(_Z18reduceHorizontallyPiS_i)
        /*0080*/ 	.word	0x00000000


	//----- nvinfo : EIATTR_MIN_STACK_SIZE
	.align		4
.L_21:
        /*0084*/ 	.byte	0x04, 0x12
        /*0086*/ 	.short	(.L_23 - .L_22)
	.align		4
.L_22:
        /*0088*/ 	.word	index@(_Z16reduceVerticallyPiS_i)
        /*008c*/ 	.word	0x00000000
.L_23:


//--------------------- .nv.compat                --------------------------
	.section	.nv.compat,"",@"SHT_CUDA_COMPAT_INFO"
	.align	4
        /*0000*/ 	.byte	0x02, 0x09, 0x00, 0x00, 0x02, 0x02, 0x01, 0x00, 0x02, 0x05, 0x05, 0x00, 0x03, 0x07, 0x01, 0x01
        /*0010*/ 	.byte	0x02, 0x03, 0x00, 0x00, 0x02, 0x06, 0x01, 0x00, 0x04, 0x0b, 0x08, 0x00, 0x09, 0x00, 0x00, 0x00
        /*0020*/ 	.byte	0x00, 0x00, 0x00, 0x00


//--------------------- .nv.info._Z14solveIterationPiS_i --------------------------
	.section	.nv.info._Z14solveIterationPiS_i,"",@"SHT_CUDA_INFO"
	.sectionflags	@""
	.align	4


	//----- nvinfo : EIATTR_CUDA_API_VERSION
	.align		4
        /*0000*/ 	.byte	0x04, 0x37
        /*0002*/ 	.short	(.L_25 - .L_24)
.L_24:
        /*0004*/ 	.word	0x00000082


	//----- nvinfo : EIATTR_KPARAM_INFO
	.align		4
.L_25:
        /*0008*/ 	.byte	0x04, 0x17
        /*000a*/ 	.short	(.L_27 - .L_26)
.L_26:
        /*000c*/ 	.word	0x00000000
        /*0010*/ 	.short	0x0002
        /*0012*/ 	.short	0x0010
        /*0014*/ 	.byte	0x00, 0xf0, 0x11, 0x00


	//----- nvinfo : EIATTR_KPARAM_INFO
	.align		4
.L_27:
        /*0018*/ 	.byte	0x04, 0x17
        /*001a*/ 	.short	(.L_29 - .L_28)
.L_28:
        /*001c*/ 	.word	0x00000000
        /*0020*/ 	.short	0x0001
        /*0022*/ 	.short	0x0008
        /*0024*/ 	.byte	0x00, 0xf5, 0x21, 0x00


	//----- nvinfo : EIATTR_KPARAM_INFO
	.align		4
.L_29:
        /*0028*/ 	.byte	0x04, 0x17
        /*002a*/ 	.short	(.L_31 - .L_30)
.L_30:
        /*002c*/ 	.word	0x00000000
        /*0030*/ 	.short	0x0000
        /*0032*/ 	.short	0x0000
        /*0034*/ 	.byte	0x00, 0xf5, 0x21, 0x00


	//----- nvinfo : EIATTR_SPARSE_MMA_MASK
	.align		4
.L_31:
        /*0038*/ 	.byte	0x03, 0x50
        /*003a*/ 	.short	0x0000


	//----- nvinfo : EIATTR_MAXREG_COUNT
	.align		4
        /*003c*/ 	.byte	0x03, 0x1b
        /*003e*/ 	.short	0x00ff


	//----- nvinfo : EIATTR_MERCURY_ISA_VERSION
	.align		4
        /*0040*/ 	.byte	0x03, 0x5f
        /*0042*/ 	.short	0x0101


	//----- nvinfo : EIATTR_VRC_CTA_INIT_COUNT
	.align		4
        /*0044*/ 	.byte	0x02, 0x4a
	.zero		1
	.zero		1


	//----- nvinfo : EIATTR_EXIT_INSTR_OFFSETS
	.align		4
        /*0048*/ 	.byte	0x04, 0x1c
        /*004a*/ 	.short	(.L_33 - .L_32)


	//   ....[0]....
.L_32:
        /*004c*/ 	.word	0x000001e0


	//----- nvinfo : EIATTR_CBANK_PARAM_SIZE
	.align		4
.L_33:
        /*0050*/ 	.byte	0x03, 0x19
        /*0052*/ 	.short	0x0014


	//----- nvinfo : EIATTR_PARAM_CBANK
	.align		4
        /*0054*/ 	.byte	0x04, 0x0a
        /*0056*/ 	.short	(.L_35 - .L_34)
	.align		4
.L_34:
        /*0058*/ 	.word	index@(.nv.constant0._Z14solveIterationPiS_i)
        /*005c*/ 	.short	0x0380
        /*005e*/ 	.short	0x0014


	//----- nvinfo : EIATTR_SW_WAR
	.align		4
.L_35:
        /*0060*/ 	.byte	0x04, 0x36
        /*0062*/ 	.short	(.L_37 - .L_36)
.L_36:
        /*0064*/ 	.word	0x00000008
.L_37:


//--------------------- .nv.info._Z13reduceZicallyPiS_i --------------------------
	.section	.nv.info._Z13reduceZicallyPiS_i,"",@"SHT_CUDA_INFO"
	.sectionflags	@""
	.align	4


	//----- nvinfo : EIATTR_CUDA_API_VERSION
	.align		4
        /*0000*/ 	.byte	0x04, 0x37
        /*0002*/ 	.short	(.L_39 - .L_38)
.L_38:
        /*0004*/ 	.word	0x00000082


	//----- nvinfo : EIATTR_KPARAM_INFO
	.align		4
.L_39:
        /*0008*/ 	.byte	0x04, 0x17
        /*000a*/ 	.short	(.L_41 - .L_40)
.L_40:
        /*000c*/ 	.word	0x00000000
        /*0010*/ 	.short	0x0002
        /*0012*/ 	.short	0x0010
        /*0014*/ 	.byte	0x00, 0xf0, 0x11, 0x00


	//----- nvinfo : EIATTR_KPARAM_INFO
	.align		4
.L_41:
        /*0018*/ 	.byte	0x04, 0x17
        /*001a*/ 	.short	(.L_43 - .L_42)
.L_42:
        /*001c*/ 	.word	0x00000000
        /*0020*/ 	.short	0x0001
        /*0022*/ 	.short	0x0008
        /*0024*/ 	.byte	0x00, 0xf5, 0x21, 0x00


	//----- nvinfo : EIATTR_KPARAM_INFO
	.align		4
.L_43:
        /*0028*/ 	.byte	0x04, 0x17
        /*002a*/ 	.short	(.L_45 - .L_44)
.L_44:
        /*002c*/ 	.word	0x00000000
        /*0030*/ 	.short	0x0000
        /*0032*/ 	.short	0x0000
        /*0034*/ 	.byte	0x00, 0xf5, 0x21, 0x00


	//----- nvinfo : EIATTR_SPARSE_MMA_MASK
	.align		4
.L_45:
        /*0038*/ 	.byte	0x03, 0x50
        /*003a*/ 	.short	0x0000


	//----- nvinfo : EIATTR_MAXREG_COUNT
	.align		4
        /*003c*/ 	.byte	0x03, 0x1b
        /*003e*/ 	.short	0x00ff


	//----- nvinfo : EIATTR_MERCURY_ISA_VERSION
	.align		4
        /*0040*/ 	.byte	0x03, 0x5f
        /*0042*/ 	.short	0x0101


	//----- nvinfo : EIATTR_VRC_CTA_INIT_COUNT
	.align		4
        /*0044*/ 	.byte	0x02, 0x4a
	.zero		1
	.zero		1


	//----- nvinfo : EIATTR_EXIT_INSTR_OFFSETS
	.align		4
        /*0048*/ 	.byte	0x04, 0x1c
        /*004a*/ 	.short	(.L_47 - .L_46)


	//   ....[0]....
.L_46:
        /*004c*/ 	.word	0x00000300


	//----- nvinfo : EIATTR_CBANK_PARAM_SIZE
	.align		4
.L_47:
        /*0050*/ 	.byte	0x03, 0x19
        /*0052*/ 	.short	0x0014


	//----- nvinfo : EIATTR_PARAM_CBANK
	.align		4
        /*0054*/ 	.byte	0x04, 0x0a
        /*0056*/ 	.short	(.L_49 - .L_48)
	.align		4
.L_48:
        /*0058*/ 	.word	index@(.nv.constant0._Z13reduceZicallyPiS_i)
        /*005c*/ 	.short	0x0380
        /*005e*/ 	.short	0x0014


	//----- nvinfo : EIATTR_SW_WAR
	.align		4
.L_49:
        /*0060*/ 	.byte	0x04, 0x36
        /*0062*/ 	.short	(.L_51 - .L_50)
.L_50:
        /*0064*/ 	.word	0x00000008
.L_51:


//--------------------- .nv.info._Z18reduceHorizontallyPiS_i --------------------------
	.section	.nv.info._Z18reduceHorizontallyPiS_i,"",@"SHT_CUDA_INFO"
	.sectionflags	@""
	.align	4


	//----- nvinfo : EIATTR_CUDA_API_VERSION
	.align		4
        /*0000*/ 	.byte	0x04, 0x37
        /*0002*/ 	.short	(.L_53 - .L_52)
.L_52:
        /*0004*/ 	.word	0x00000082


	//----- nvinfo : EIATTR_KPARAM_INFO
	.align		4
.L_53:
        /*0008*/ 	.byte	0x04, 0x17
        /*000a*/ 	.short	(.L_55 - .L_54)
.L_54:
        /*000c*/ 	.word	0x00000000
        /*0010*/ 	.short	0x0002
        /*0012*/ 	.short	0x0010
        /*0014*/ 	.byte	0x00, 0xf0, 0x11, 0x00


	//----- nvinfo : EIATTR_KPARAM_INFO
	.align		4
.L_55:
        /*0018*/ 	.byte	0x04, 0x17
        /*001a*/ 	.short	(.L_57 - .L_56)
.L_56:
        /*001c*/ 	.word	0x00000000
        /*0020*/ 	.short	0x0001
        /*0022*/ 	.short	0x0008
        /*0024*/ 	.byte	0x00, 0xf5, 0x21, 0x00


	//----- nvinfo : EIATTR_KPARAM_INFO
	.align		4
.L_57:
        /*0028*/ 	.byte	0x04, 0x17
        /*002a*/ 	.short	(.L_59 - .L_58)
.L_58:
        /*002c*/ 	.word	0x00000000
        /*0030*/ 	.short	0x0000
        /*0032*/ 	.short	0x0000
        /*0034*/ 	.byte	0x00, 0xf5, 0x21, 0x00


	//----- nvinfo : EIATTR_SPARSE_MMA_MASK
	.align		4
.L_59:
        /*0038*/ 	.byte	0x03, 0x50
        /*003a*/ 	.short	0x0000


	//----- nvinfo : EIATTR_MAXREG_COUNT
	.align		4
        /*003c*/ 	.byte	0x03, 0x1b
        /*003e*/ 	.short	0x00ff


	//----- nvinfo : EIATTR_MERCURY_ISA_VERSION
	.align		4
        /*0040*/ 	.byte	0x03, 0x5f
        /*0042*/ 	.short	0x0101


	//----- nvinfo : EIATTR_VRC_CTA_INIT_COUNT
	.align		4
        /*0044*/ 	.byte	0x02, 0x4a
	.zero		1
	.zero		1


	//----- nvinfo : EIATTR_EXIT_INSTR_OFFSETS
	.align		4
        /*0048*/ 	.byte	0x04, 0x1c
        /*004a*/ 	.short	(.L_61 - .L_60)


	//   ....[0]....
.L_60:
        /*004c*/ 	.word	0x000002c0


	//----- nvinfo : EIATTR_CBANK_PARAM_SIZE
	.align		4
.L_61:
        /*0050*/ 	.byte	0x03, 0x19
        /*0052*/ 	.short	0x0014


	//----- nvinfo : EIATTR_PARAM_CBANK
	.align		4
        /*0054*/ 	.byte	0x04, 0x0a
        /*0056*/ 	.short	(.L_63 - .L_62)
	.align		4
.L_62:
        /*0058*/ 	.word	index@(.nv.constant0._Z18reduceHorizontallyPiS_i)
        /*005c*/ 	.short	0x0380
        /*005e*/ 	.short	0x0014


	//----- nvinfo : EIATTR_SW_WAR
	.align		4
.L_63:
        /*0060*/ 	.byte	0x04, 0x36
        /*0062*/ 	.short	(.L_65 - .L_64)
.L_64:
        /*0064*/ 	.word	0x00000008
.L_65:


//--------------------- .nv.info._Z16reduceVerticallyPiS_i --------------------------
	.section	.nv.info._Z16reduceVerticallyPiS_i,"",@"SHT_CUDA_INFO"
	.sectionflags	@""
	.align	4


	//----- nvinfo : EIATTR_CUDA_API_VERSION
	.align		4
        /*0000*/ 	.byte	0x04, 0x37
        /*0002*/ 	.short	(.L_67 - .L_66)
.L_66:
        /*0004*/ 	.word	0x00000082


	//----- nvinfo : EIATTR_KPARAM_INFO
	.align		4
.L_67:
        /*0008*/ 	.byte	0x04, 0x17
        /*000a*/ 	.short	(.L_69 - .L_68)
.L_68:
        /*000c*/ 	.word	0x00000000
        /*0010*/ 	.short	0x0002
        /*0012*/ 	.short	0x0010
        /*0014*/ 	.byte	0x00, 0xf0, 0x11, 0x00


	//----- nvinfo : EIATTR_KPARAM_INFO
	.align		4
.L_69:
        /*0018*/ 	.byte	0x04, 0x17
        /*001a*/ 	.short	(.L_71 - .L_70)
.L_70:
        /*001c*/ 	.word	0x00000000
        /*0020*/ 	.short	0x0001
        /*0022*/ 	.short	0x0008
        /*0024*/ 	.byte	0x00, 0xf5, 0x21, 0x00


	//----- nvinfo : EIATTR_KPARAM_INFO
	.align		4
.L_71:
        /*0028*/ 	.byte	0x04, 0x17
        /*002a*/ 	.short	(.L_73 - .L_72)
.L_72:
        /*002c*/ 	.word	0x00000000
        /*0030*/ 	.short	0x0000
        /*0032*/ 	.short	0x0000
        /*0034*/ 	.byte	0x00, 0xf5, 0x21, 0x00


	//----- nvinfo : EIATTR_SPARSE_MMA_MASK
	.align		4
.L_73:
        /*0038*/ 	.byte	0x03, 0x50
        /*003a*/ 	.short	0x0000


	//----- nvinfo : EIATTR_MAXREG_COUNT
	.align		4
        /*003c*/ 	.byte	0x03, 0x1b
        /*003e*/ 	.short	0x00ff


	//----- nvinfo : EIATTR_MERCURY_ISA_VERSION
	.align		4
        /*0040*/ 	.byte	0x03, 0x5f
        /*0042*/ 	.short	0x0101


	//----- nvinfo : EIATTR_VRC_CTA_INIT_COUNT
	.align		4
        /*0044*/ 	.byte	0x02, 0x4a
	.zero		1
	.zero		1


	//----- nvinfo : EIATTR_EXIT_INSTR_OFFSETS
	.align		4
        /*0048*/ 	.byte	0x04, 0x1c
        /*004a*/ 	.short	(.L_75 - .L_74)


	//   ....[0]....
.L_74:
        /*004c*/ 	.word	0x00000220


	//----- nvinfo : EIATTR_CBANK_PARAM_SIZE
	.align		4
.L_75:
        /*0050*/ 	.byte	0x03, 0x19
        /*0052*/ 	.short	0x0014


	//----- nvinfo : EIATTR_PARAM_CBANK
	.align		4
        /*0054*/ 	.byte	0x04, 0x0a
        /*0056*/ 	.short	(.L_77 - .L_76)
	.align		4
.L_76:
        /*0058*/ 	.word	index@(.nv.constant0._Z16reduceVerticallyPiS_i)
        /*005c*/ 	.short	0x0380
        /*005e*/ 	.short	0x0014


	//----- nvinfo : EIATTR_SW_WAR
	.align		4
.L_77:
        /*0060*/ 	.byte	0x04, 0x36
        /*0062*/ 	.short	(.L_79 - .L_78)
.L_78:
        /*0064*/ 	.word	0x00000008
.L_79:


//--------------------- .nv.callgraph             --------------------------
	.section	.nv.callgraph,"",@"SHT_CUDA_CALLGRAPH"
	.align	4
	.sectionentsize	8
	.align		4
        /*0000*/ 	.word	0x00000000
	.align		4
        /*0004*/ 	.word	0xffffffff
	.align		4
        /*0008*/ 	.word	0x00000000
	.align		4
        /*000c*/ 	.word	0xfffffffe
	.align		4
        /*0010*/ 	.word	0x00000000
	.align		4
        /*0014*/ 	.word	0xfffffffd
	.align		4
        /*0018*/ 	.word	0x00000000
	.align		4
        /*001c*/ 	.word	0xfffffffc


//--------------------- .text._Z14solveIterationPiS_i --------------------------
	.section	.text._Z14solveIterationPiS_i,"ax",@progbits
	.align	128
        .global         _Z14solveIterationPiS_i
        .type           _Z14solveIterationPiS_i,@function
        .size           _Z14solveIterationPiS_i,(.L_x_4 - _Z14solveIterationPiS_i)
        .other          _Z14solveIterationPiS_i,@"STO_CUDA_ENTRY STV_DEFAULT"
_Z14solveIterationPiS_i:
.text._Z14solveIterationPiS_i:
[----:B------:R-:W-:Y:S01]  /*0000*/  LDC R1, c[0x0][0x37c] ;  /* 0x0000df00ff017b82 */ /* 0x000fe20000000800 */
[----:B------:R-:W0:Y:S07]  /*0010*/  S2R R5, SR_TID.Y ;  /* 0x0000000000057919 */ /* 0x000e2e0000002200 */
[----:B------:R-:W1:Y:S01]  /*0020*/  LDC R0, c[0x0][0x360] ;  /* 0x0000d800ff007b82 */ /* 0x000e620000000800 */
[----:B------:R-:W2:Y:S01]  /*0030*/  LDCU UR8, c[0x0][0x390] ;  /* 0x00007200ff0877ac */ /* 0x000ea20008000800 */
[----:B------:R-:W3:Y:S01]  /*0040*/  S2R R9, SR_TID.Z ;  /* 0x0000000000097919 */ /* 0x000ee20000002300 */
[----:B------:R-:W1:Y:S05]  /*0050*/  S2R R7, SR_TID.X ;  /* 0x0000000000077919 */ /* 0x000e6a0000002100 */
[----:B------:R-:W0:Y:S08]  /*0060*/  S2UR UR4, SR_CTAID.Y ;  /* 0x00000000000479c3 */ /* 0x000e300000002600 */
[----:B------:R-:W0:Y:S08]  /*0070*/  LDC R4, c[0x0][0x364] ;  /* 0x0000d900ff047b82 */ /* 0x000e300000000800 */
[----:B------:R-:W3:Y:S08]  /*0080*/  S2UR UR7, SR_CTAID.Z ;  /* 0x00000000000779c3 */ /* 0x000ef00000002700 */
[----:B------:R-:W3:Y:S08]  /*0090*/  LDC R6, c[0x0][0x368] ;  /* 0x0000da00ff067b82 */ /* 0x000ef00000000800 */
[----:B------:R-:W1:Y:S01]  /*00a0*/  S2UR UR6, SR_CTAID.X ;  /* 0x00000000000679c3 */ /* 0x000e620000002500 */
[----:B0-----:R-:W-:Y:S01]  /*00b0*/  IMAD R4, R4, UR4, R5 ;  /* 0x0000000404047c24 */ /* 0x001fe2000f8e0205 */
[----:B------:R-:W0:Y:S06]  /*00c0*/  LDCU.64 UR4, c[0x0][0x358] ;  /* 0x00006b00ff0477ac */ /* 0x000e2c0008000a00 */
[----:B------:R-:W4:Y:S01]  /*00d0*/  LDC.64 R2, c[0x0][0x380] ;  /* 0x0000e000ff027b82 */ /* 0x000f220000000a00 */
[----:B---3--:R-:W-:-:S04]  /*00e0*/  IMAD R5, R6, UR7, R9 ;  /* 0x0000000706057c24 */ /* 0x008fc8000f8e0209 */
[----:B--2---:R-:W-:Y:S02]  /*00f0*/  IMAD R5, R5, UR8, R4 ;  /* 0x0000000805057c24 */ /* 0x004fe4000f8e0204 */
[----:B-1----:R-:W-:-:S04]  /*0100*/  IMAD R0, R0, UR6, R7 ;  /* 0x0000000600007c24 */ /* 0x002fc8000f8e0207 */
[----:B------:R-:W-:Y:S02]  /*0110*/  IMAD R7, R5, UR8, R0 ;  /* 0x0000000805077c24 */ /* 0x000fe4000f8e0200 */
[----:B------:R-:W1:Y:S02]  /*0120*/  LDC.64 R4, c[0x0][0x388] ;  /* 0x0000e200ff047b82 */ /* 0x000e640000000a00 */
[----:B----4-:R-:W-:-:S06]  /*0130*/  IMAD.WIDE R2, R7, 0x4, R2 ;  /* 0x0000000407027825 */ /* 0x010fcc00078e0202 */
[----:B0-----:R-:W2:Y:S01]  /*0140*/  LDG.E R2, desc[UR4][R2.64] ;  /* 0x0000000402027981 */ /* 0x001ea2000c1e1900 */
[----:B-1----:R-:W-:Y:S01]  /*0150*/  IMAD.WIDE R4, R7, 0x4, R4 ;  /* 0x0000000407047825 */ /* 0x002fe200078e0204 */
[----:B--2---:R-:W-:Y:S02]  /*0160*/  IABS R0, R2 ;  /* 0x0000000200007213 */ /* 0x004fe40000000000 */
[----:B------:R-:W-:Y:S02]  /*0170*/  SHF.R.U32.HI R6, RZ, 0x1f, R2 ;  /* 0x0000001fff067819 */ /* 0x000fe40000011602 */
[C---:B------:R-:W-:Y:S02]  /*0180*/  ISETP.NE.AND P1, PT, R0.reuse, 0x5, PT ;  /* 0x000000050000780c */ /* 0x040fe40003f25270 */
[----:B------:R-:W-:Y:S02]  /*0190*/  IADD3 R0, PT, PT, R0, -0x6, RZ ;  /* 0xfffffffa00007810 */ /* 0x000fe40007ffe0ff */
[----:B------:R-:W-:-:S02]  /*01a0*/  SEL R6, R6, 0x1, P1 ;  /* 0x0000000106067807 */ /* 0x000fc40000800000 */
[----:B------:R-:W-:-:S04]  /*01b0*/  ISETP.GE.U32.AND P0, PT, R0, -0x2, PT ;  /* 0xfffffffe0000780c */ /* 0x000fc80003f06070 */
[----:B------:R-:W-:-:S05]  /*01c0*/  SEL R7, R6, RZ, P0 ;  /* 0x000000ff06077207 */ /* 0x000fca0000000000 */
[----:B------:R-:W-:Y:S01]  /*01d0*/  STG.E desc[UR4][R4.64], R7 ;  /* 0x0000000704007986 */ /* 0x000fe2000c101904 */
[----:B------:R-:W-:Y:S05]  /*01e0*/  EXIT ;  /* 0x000000000000794d */ /* 0x000fea0003800000 */
.L_x_0:
[----:B------:R-:W-:-:S00]  /*01f0*/  BRA `(.L_x_0) ;  /* 0xfffffffc00fc7947 */ /* 0x000fc0000383ffff */
[----:B------:R-:W-:-:S00]  /*0200*/  NOP ;  /* 0x0000000000007918 */ /* 0x000fc00000000000 */
[----:B------:R-:W-:-:S00]  /*0210*/  NOP ;  /* 0x0000000000007918 */ /* 0x000fc00000000000 */
[----:B------:R-:W-:-:S00]  /*0220*/  NOP ;  /* 0x0000000000007918 */ /* 0x000fc00000000000 */
[----:B------:R-:W-:-:S00]  /*0230*/  NOP ;  /* 0x0000000000007918 */ /* 0x000fc00000000000 */
[----:B------:R-:W-:-:S00]  /*0240*/  NOP ;  /* 0x0000000000007918 */ /* 0x000fc00000000000 */
[----:B------:R-:W-:-:S00]  /*0250*/  NOP ;  /* 0x0000000000007918 */ /* 0x000fc00000000000 */
[----:B------:R-:W-:-:S00]  /*0260*/  NOP ;  /* 0x0000000000007918 */ /* 0x000fc00000000000 */
[----:B------:R-:W-:-:S00]  /*0270*/  NOP ;  /* 0x0000000000007918 */ /* 0x000fc00000000000 */
.L_x_4:


//--------------------- .text._Z13reduceZicallyPiS_i --------------------------
	.section	.text._Z13reduceZicallyPiS_i,"ax",@progbits
	.align	128
        .global         _Z13reduceZicallyPiS_i
        .type           _Z13reduceZicallyPiS_i,@function
        .size           _Z13reduceZicallyPiS_i,(.L_x_5 - _Z13reduceZicallyPiS_i)
        .other          _Z13reduceZicallyPiS_i,@"STO_CUDA_ENTRY STV_DEFAULT"
_Z13reduceZicallyPiS_i:
.text._Z13reduceZicallyPiS_i:
[----:B------:R-:W-:Y:S01]  /*0000*/  LDC R1, c[0x0][0x37c] ;  /* 0x0000df00ff017b82 */ /* 0x000fe20000000800 */
[----:B------:R-:W0:Y:S07]  /*0010*/  S2R R0, SR_TID.Z ;  /* 0x0000000000007919 */ /* 0x000e2e0000002300 */
[----:B------:R-:W1:Y:S01]  /*0020*/  LDC R10, c[0x0][0x360] ;  /* 0x0000d800ff0a7b82 */ /* 0x000e620000000800 */
[----:B------:R-:W2:Y:S01]  /*0030*/  S2R R12, SR_TID.Y ;  /* 0x00000000000c7919 */ /* 0x000ea20000002200 */
[----:B------:R-:W1:Y:S06]  /*0040*/  S2R R15, SR_TID.X ;  /* 0x00000000000f7919 */ /* 0x000e6c0000002100 */
[----:B------:R-:W2:Y:S08]  /*0050*/  LDC R11, c[0x0][0x364] ;  /* 0x0000d900ff0b7b82 */ /* 0x000eb00000000800 */
[----:B------:R-:W0:Y:S08]  /*0060*/  S2UR UR4, SR_CTAID.Z ;  /* 0x00000000000479c3 */ /* 0x000e300000002700 */
[----:B------:R-:W0:Y:S08]  /*0070*/  LDC R9, c[0x0][0x368] ;  /* 0x0000da00ff097b82 */ /* 0x000e300000000800 */
[----:B------:R-:W3:Y:S08]  /*0080*/  LDC R14, c[0x0][0x390] ;  /* 0x0000e400ff0e7b82 */ /* 0x000ef00000000800 */
[----:B------:R-:W-:Y:S01]  /*0090*/  S2UR UR6, SR_CTAID.X ;  /* 0x00000000000679c3 */ /* 0x000fe20000002500 */
[----:B0-----:R-:W-:-:S07]  /*00a0*/  IMAD R9, R9, UR4, R0 ;  /* 0x0000000409097c24 */ /* 0x001fce000f8e0200 */
[----:B------:R-:W2:Y:S01]  /*00b0*/  S2UR UR4, SR_CTAID.Y ;  /* 0x00000000000479c3 */ /* 0x000ea20000002600 */
[----:B------:R-:W-:Y:S02]  /*00c0*/  ISETP.NE.AND P0, PT, R9, RZ, PT ;  /* 0x000000ff0900720c */ /* 0x000fe40003f05270 */
[----:B---3--:R-:W-:-:S05]  /*00d0*/  IADD3 R0, PT, PT, R14, -0x1, RZ ;  /* 0xffffffff0e007810 */ /* 0x008fca0007ffe0ff */
[----:B------:R-:W0:Y:S01]  /*00e0*/  LDC.64 R4, c[0x0][0x380] ;  /* 0x0000e000ff047b82 */ /* 0x000e220000000a00 */
[C---:B------:R-:W-:Y:S01]  /*00f0*/  IMAD R8, R9.reuse, R14, R14 ;  /* 0x0000000e09087224 */ /* 0x040fe200078e020e */
[----:B------:R-:W-:Y:S02]  /*0100*/  IADD3 R13, PT, PT, -R14, RZ, RZ ;  /* 0x000000ff0e0d7210 */ /* 0x000fe40007ffe1ff */
[----:B------:R-:W-:-:S04]  /*0110*/  ISETP.GE.AND P1, PT, R9, R0, PT ;  /* 0x000000000900720c */ /* 0x000fc80003f26270 */
[----:B------:R-:W3:Y:S01]  /*0120*/  @P0 LDC.64 R6, c[0x0][0x380] ;  /* 0x0000e000ff060b82 */ /* 0x000ee20000000a00 */
[----:B--2---:R-:W-:-:S08]  /*0130*/  IMAD R0, R11, UR4, R12 ;  /* 0x000000040b007c24 */ /* 0x004fd0000f8e020c */
[----:B------:R-:W2:Y:S01]  /*0140*/  @!P1 LDC.64 R2, c[0x0][0x380] ;  /* 0x0000e000ff029b82 */ /* 0x000ea20000000a00 */
[----:B------:R-:W-:Y:S01]  /*0150*/  LEA R11, R13, R8, 0x1 ;  /* 0x000000080d0b7211 */ /* 0x000fe200078e08ff */
[----:B------:R-:W4:Y:S01]  /*0160*/  LDCU.64 UR4, c[0x0][0x358] ;  /* 0x00006b00ff0477ac */ /* 0x000f220008000a00 */
[-C--:B------:R-:W-:Y:S02]  /*0170*/  IMAD R9, R9, R14.reuse, R0 ;  /* 0x0000000e09097224 */ /* 0x080fe400078e0200 */
[----:B------:R-:W-:Y:S02]  /*0180*/  IMAD.MOV.U32 R8, RZ, RZ, RZ ;  /* 0x000000ffff087224 */ /* 0x000fe400078e00ff */
[----:B------:R-:W-:Y:S01]  /*0190*/  IMAD.IADD R13, R0, 0x1, R11 ;  /* 0x00000001000d7824 */ /* 0x000fe200078e020b */
[----:B------:R-:W-:Y:S01]  /*01a0*/  IADD3 R11, PT, PT, R9, R14, RZ ;  /* 0x0000000e090b7210 */ /* 0x000fe20007ffe0ff */
[----:B-1----:R-:W-:-:S04]  /*01b0*/  IMAD R0, R10, UR6, R15 ;  /* 0x000000060a007c24 */ /* 0x002fc8000f8e020f */
[-CC-:B------:R-:W-:Y:S02]  /*01c0*/  IMAD R9, R9, R14.reuse, R0.reuse ;  /* 0x0000000e09097224 */ /* 0x180fe400078e0200 */
[-CC-:B------:R-:W-:Y:S02]  /*01d0*/  IMAD R13, R13, R14.reuse, R0.reuse ;  /* 0x0000000e0d0d7224 */ /* 0x180fe400078e0200 */
[----:B------:R-:W-:Y:S02]  /*01e0*/  IMAD R11, R11, R14, R0 ;  /* 0x0000000e0b0b7224 */ /* 0x000fe400078e0200 */
[----:B------:R-:W-:Y:S02]  /*01f0*/  HFMA2 R0, -RZ, RZ, 0, 0 ;  /* 0x00000000ff007431 */ /* 0x000fe400000001ff */
[----:B0-----:R-:W-:-:S04]  /*0200*/  IMAD.WIDE R4, R9, 0x4, R4 ;  /* 0x0000000409047825 */ /* 0x001fc800078e0204 */
[----:B---3--:R-:W-:Y:S02]  /*0210*/  @P0 IMAD.WIDE R6, R13, 0x4, R6 ;  /* 0x000000040d060825 */ /* 0x008fe400078e0206 */
[----:B----4-:R-:W3:Y:S02]  /*0220*/  LDG.E R4, desc[UR4][R4.64] ;  /* 0x0000000404047981 */ /* 0x010ee4000c1e1900 */
[----:B--2---:R-:W-:Y:S02]  /*0230*/  @!P1 IMAD.WIDE R2, R11, 0x4, R2 ;  /* 0x000000040b029825 */ /* 0x004fe400078e0202 */
[----:B------:R-:W2:Y:S01]  /*0240*/  @P0 LDG.E R0, desc[UR4][R6.64] ;  /* 0x0000000406000981 */ /* 0x000ea2000c1e1900 */
[----:B------:R-:W0:Y:S03]  /*0250*/  LDC.64 R10, c[0x0][0x388] ;  /* 0x0000e200ff0a7b82 */ /* 0x000e260000000a00 */
[----:B------:R0:W4:Y:S02]  /*0260*/  @!P1 LDG.E R8, desc[UR4][R2.64] ;  /* 0x0000000402089981 */ /* 0x000124000c1e1900 */
[----:B0-----:R-:W-:Y:S01]  /*0270*/  IMAD.WIDE R2, R9, 0x4, R10 ;  /* 0x0000000409027825 */ /* 0x001fe200078e020a */
[----:B---3--:R-:W-:-:S02]  /*0280*/  ISETP.GE.AND P0, PT, R4, RZ, PT ;  /* 0x000000ff0400720c */ /* 0x008fc40003f06270 */
[----:B------:R-:W-:Y:S02]  /*0290*/  IABS R12, R4 ;  /* 0x00000004000c7213 */ /* 0x000fe40000000000 */
[----:B----4-:R-:W-:Y:S02]  /*02a0*/  IABS R13, R8 ;  /* 0x00000008000d7213 */ /* 0x010fe40000000000 */
[----:B--2---:R-:W-:Y:S02]  /*02b0*/  IABS R8, R0 ;  /* 0x0000000000087213 */ /* 0x004fe40000000000 */
[----:B------:R-:W-:-:S04]  /*02c0*/  MOV R0, R12 ;  /* 0x0000000c00007202 */ /* 0x000fc80000000f00 */
[----:B------:R-:W-:-:S04]  /*02d0*/  IADD3 R5, PT, PT, R0, R13, R8 ;  /* 0x0000000d00057210 */ /* 0x000fc80007ffe008 */
[----:B------:R-:W-:-:S05]  /*02e0*/  @!P0 IADD3 R5, PT, PT, -R5, 0x1, RZ ;  /* 0x0000000105058810 */ /* 0x000fca0007ffe1ff */
[----:B------:R-:W-:Y:S01]  /*02f0*/  STG.E desc[UR4][R2.64], R5 ;  /* 0x0000000502007986 */ /* 0x000fe2000c101904 */
[----:B------:R-:W-:Y:S05]  /*0300*/  EXIT ;  /* 0x000000000000794d */ /* 0x000fea0003800000 */
.L_x_1:
        /* <DEDUP_REMOVED lines=15> */
.L_x_5:


//--------------------- .text._Z18reduceHorizontallyPiS_i --------------------------
	.section	.text._Z18reduceHorizontallyPiS_i,"ax",@progbits
	.align	128
        .global         _Z18reduceHorizontallyPiS_i
        .type           _Z18reduceHorizontallyPiS_i,@function
        .size           _Z18reduceHorizontallyPiS_i,(.L_x_6 - _Z18reduceHorizontallyPiS_i)
        .other          _Z18reduceHorizontallyPiS_i,@"STO_CUDA_ENTRY STV_DEFAULT"
_Z18reduceHorizontallyPiS_i:
.text._Z18reduceHorizontallyPiS_i:
        /* <DEDUP_REMOVED lines=9> */
[----:B------:R-:W3:Y:S01]  /*0090*/  LDC R9, c[0x0][0x368] ;  /* 0x0000da00ff097b82 */ /* 0x000ee20000000800 */
[----:B0-----:R-:W-:Y:S01]  /*00a0*/  IMAD R0, R0, UR4, R3 ;  /* 0x0000000400007c24 */ /* 0x001fe2000f8e0203 */
[----:B--2---:R-:W-:-:S06]  /*00b0*/  UIADD3 UR4, UPT, UPT, UR7, -0x1, URZ ;  /* 0xffffffff07047890 */ /* 0x004fcc000fffe0ff */
[----:B------:R-:W1:Y:S01]  /*00c0*/  S2UR UR5, SR_CTAID.X ;  /* 0x00000000000579c3 */ /* 0x000e620000002500 */
[C---:B------:R-:W-:Y:S02]  /*00d0*/  ISETP.NE.AND P0, PT, R0.reuse, RZ, PT ;  /* 0x000000ff0000720c */ /* 0x040fe40003f05270 */
[----:B------:R-:W-:-:S05]  /*00e0*/  ISETP.GE.AND P1, PT, R0, UR4, PT ;  /* 0x0000000400007c0c */ /* 0x000fca000bf26270 */
[----:B------:R-:W0:Y:S01]  /*00f0*/  LDC.64 R4, c[0x0][0x380] ;  /* 0x0000e000ff047b82 */ /* 0x000e220000000a00 */
[----:B---3--:R-:W-:Y:S01]  /*0100*/  IMAD R9, R9, UR6, R10 ;  /* 0x0000000609097c24 */ /* 0x008fe2000f8e020a */
[----:B------:R-:W-:-:S06]  /*0110*/  MOV R10, RZ ;  /* 0x000000ff000a7202 */ /* 0x000fcc0000000f00 */
[----:B------:R-:W2:Y:S01]  /*0120*/  @P0 LDC.64 R6, c[0x0][0x380] ;  /* 0x0000e000ff060b82 */ /* 0x000ea20000000a00 */
[----:B------:R-:W-:-:S05]  /*0130*/  IMAD R9, R9, UR7, R0 ;  /* 0x0000000709097c24 */ /* 0x000fca000f8e0200 */
[C---:B------:R-:W-:Y:S02]  /*0140*/  IADD3 R13, PT, PT, R9.reuse, -0x1, RZ ;  /* 0xffffffff090d7810 */ /* 0x040fe40007ffe0ff */
[----:B------:R-:W3:Y:S01]  /*0150*/  @!P1 LDC.64 R2, c[0x0][0x380] ;  /* 0x0000e000ff029b82 */ /* 0x000ee20000000a00 */
[----:B-1----:R-:W-:Y:S01]  /*0160*/  IMAD R0, R8, UR5, R11 ;  /* 0x0000000508007c24 */ /* 0x002fe2000f8e020b */
[----:B------:R-:W1:Y:S03]  /*0170*/  LDCU.64 UR4, c[0x0][0x358] ;  /* 0x00006b00ff0477ac */ /* 0x000e660008000a00 */
[--C-:B------:R-:W-:Y:S02]  /*0180*/  IMAD R11, R9, UR7, R0.reuse ;  /* 0x00000007090b7c24 */ /* 0x100fe4000f8e0200 */
[----:B------:R-:W-:Y:S02]  /*0190*/  IMAD R13, R13, UR7, R0 ;  /* 0x000000070d0d7c24 */ /* 0x000fe4000f8e0200 */
[----:B------:R-:W-:-:S02]  /*01a0*/  HFMA2 R0, -RZ, RZ, 0, 0 ;  /* 0x00000000ff007431 */ /* 0x000fc400000001ff */
[C---:B0-----:R-:W-:Y:S01]  /*01b0*/  IMAD.WIDE R4, R11.reuse, 0x4, R4 ;  /* 0x000000040b047825 */ /* 0x041fe200078e0204 */
[----:B------:R-:W-:-:S03]  /*01c0*/  @!P1 IADD3 R9, PT, PT, R11, UR7, RZ ;  /* 0x000000070b099c10 */ /* 0x000fc6000fffe0ff */
[----:B--2---:R-:W-:Y:S02]  /*01d0*/  @P0 IMAD.WIDE R6, R13, 0x4, R6 ;  /* 0x000000040d060825 */ /* 0x004fe400078e0206 */
[----:B-1----:R-:W2:Y:S02]  /*01e0*/  LDG.E R4, desc[UR4][R4.64] ;  /* 0x0000000404047981 */ /* 0x002ea4000c1e1900 */
[----:B---3--:R-:W-:Y:S02]  /*01f0*/  @!P1 IMAD.WIDE R2, R9, 0x4, R2 ;  /* 0x0000000409029825 */ /* 0x008fe400078e0202 */
[----:B------:R-:W3:Y:S01]  /*0200*/  @P0 LDG.E R0, desc[UR4][R6.64] ;  /* 0x0000000406000981 */ /* 0x000ee2000c1e1900 */
[----:B------:R-:W0:Y:S03]  /*0210*/  LDC.64 R8, c[0x0][0x388] ;  /* 0x0000e200ff087b82 */ /* 0x000e260000000a00 */
[----:B------:R-:W4:Y:S01]  /*0220*/  @!P1 LDG.E R10, desc[UR4][R2.64] ;  /* 0x00000004020a9981 */ /* 0x000f22000c1e1900 */
[----:B--2---:R-:W-:-:S02]  /*0230*/  ISETP.GE.AND P0, PT, R4, RZ, PT ;  /* 0x000000ff0400720c */ /* 0x004fc40003f06270 */
[----:B---3--:R-:W-:Y:S02]  /*0240*/  IABS R12, R0 ;  /* 0x00000000000c7213 */ /* 0x008fe40000000000 */
[----:B------:R-:W-:Y:S02]  /*0250*/  IABS R13, R4 ;  /* 0x00000004000d7213 */ /* 0x000fe40000000000 */
[----:B----4-:R-:W-:Y:S02]  /*0260*/  IABS R0, R10 ;  /* 0x0000000a00007213 */ /* 0x010fe40000000000 */
[----:B------:R-:W-:-:S04]  /*0270*/  MOV R10, R12 ;  /* 0x0000000c000a7202 */ /* 0x000fc80000000f00 */
[----:B------:R-:W-:Y:S01]  /*0280*/  IADD3 R13, PT, PT, R13, R0, R10 ;  /* 0x000000000d0d7210 */ /* 0x000fe20007ffe00a */
[----:B0-----:R-:W-:-:S03]  /*0290*/  IMAD.WIDE R4, R11, 0x4, R8 ;  /* 0x000000040b047825 */ /* 0x001fc600078e0208 */
[----:B------:R-:W-:-:S05]  /*02a0*/  @!P0 IADD3 R13, PT, PT, -R13, RZ, RZ ;  /* 0x000000ff0d0d8210 */ /* 0x000fca0007ffe1ff */
[----:B------:R-:W-:Y:S01]  /*02b0*/  STG.E desc[UR4][R4.64], R13 ;  /* 0x0000000d04007986 */ /* 0x000fe2000c101904 */
[----:B------:R-:W-:Y:S05]  /*02c0*/  EXIT ;  /* 0x000000000000794d */ /* 0x000fea0003800000 */
.L_x_2:
        /* <DEDUP_REMOVED lines=11> */
.L_x_6:


//--------------------- .text._Z16reduceVerticallyPiS_i --------------------------
	.section	.text._Z16reduceVerticallyPiS_i,"ax",@progbits
	.align	128
        .global         _Z16reduceVerticallyPiS_i
        .type           _Z16reduceVerticallyPiS_i,@function
        .size           _Z16reduceVerticallyPiS_i,(.L_x_7 - _Z16reduceVerticallyPiS_i)
        .other          _Z16reduceVerticallyPiS_i,@"STO_CUDA_ENTRY STV_DEFAULT"
_Z16reduceVerticallyPiS_i:
.text._Z16reduceVerticallyPiS_i:
        /* <DEDUP_REMOVED lines=11> */
[----:B0-----:R-:W-:-:S07]  /*00b0*/  IMAD R4, R4, UR6, R5 ;  /* 0x0000000604047c24 */ /* 0x001fce000f8e0205 */
[----:B------:R-:W0:Y:S01]  /*00c0*/  LDC.64 R2, c[0x0][0x380] ;  /* 0x0000e000ff027b82 */ /* 0x000e220000000a00 */
[----:B---3--:R-:W-:Y:S01]  /*00d0*/  IMAD R5, R6, UR7, R9 ;  /* 0x0000000706057c24 */ /* 0x008fe2000f8e0209 */
[----:B------:R-:W3:Y:S03]  /*00e0*/  LDCU.64 UR6, c[0x0][0x358] ;  /* 0x00006b00ff0677ac */ /* 0x000ee60008000a00 */
[----:B--2---:R-:W-:Y:S02]  /*00f0*/  IMAD R5, R5, UR4, R4 ;  /* 0x0000000405057c24 */ /* 0x004fe4000f8e0204 */
[----:B-1----:R-:W-:-:S04]  /*0100*/  IMAD R0, R0, UR5, R7 ;  /* 0x0000000500007c24 */ /* 0x002fc8000f8e0207 */
[----:B------:R-:W-:Y:S01]  /*0110*/  IMAD R7, R5, UR4, R0 ;  /* 0x0000000405077c24 */ /* 0x000fe2000f8e0200 */
[----:B------:R-:W-:Y:S01]  /*0120*/  UIADD3 UR4, UPT, UPT, UR4, -0x1, URZ ;  /* 0xffffffff04047890 */ /* 0x000fe2000fffe0ff */
[----:B------:R-:W-:-:S03]  /*0130*/  ISETP.GE.AND P0, PT, R0, 0x1, PT ;  /* 0x000000010000780c */ /* 0x000fc60003f06270 */
[----:B------:R-:W-:Y:S02]  /*0140*/  IADD3 R5, PT, PT, R7, -0x1, RZ ;  /* 0xffffffff07057810 */ /* 0x000fe40007ffe0ff */
[----:B------:R-:W-:-:S03]  /*0150*/  ISETP.GE.AND P1, PT, R0, UR4, PT ;  /* 0x0000000400007c0c */ /* 0x000fc6000bf26270 */
[----:B0-----:R-:W-:-:S04]  /*0160*/  IMAD.WIDE R2, R5, 0x4, R2 ;  /* 0x0000000405027825 */ /* 0x001fc800078e0202 */
[----:B------:R-:W-:Y:S01]  /*0170*/  HFMA2 R9, -RZ, RZ, 0, 0 ;  /* 0x00000000ff097431 */ /* 0x000fe200000001ff */
[----:B------:R-:W-:Y:S01]  /*0180*/  MOV R0, RZ ;  /* 0x000000ff00007202 */ /* 0x000fe20000000f00 */
[----:B------:R-:W0:Y:S01]  /*0190*/  LDC.64 R4, c[0x0][0x388] ;  /* 0x0000e200ff047b82 */ /* 0x000e220000000a00 */
[----:B---3--:R-:W2:Y:S04]  /*01a0*/  LDG.E R6, desc[UR6][R2.64+0x4] ;  /* 0x0000040602067981 */ /* 0x008ea8000c1e1900 */
[----:B------:R-:W3:Y:S04]  /*01b0*/  @P0 LDG.E R0, desc[UR6][R2.64] ;  /* 0x0000000602000981 */ /* 0x000ee8000c1e1900 */
[----:B------:R-:W3:Y:S01]  /*01c0*/  @!P1 LDG.E R9, desc[UR6][R2.64+0x8] ;  /* 0x0000080602099981 */ /* 0x000ee2000c1e1900 */
[----:B0-----:R-:W-:Y:S01]  /*01d0*/  IMAD.WIDE R4, R7, 0x4, R4 ;  /* 0x0000000407047825 */ /* 0x001fe200078e0204 */
[----:B--2---:R-:W-:-:S02]  /*01e0*/  ISETP.NE.AND P0, PT, R6, 0x1, PT ;  /* 0x000000010600780c */ /* 0x004fc40003f05270 */
[----:B---3--:R-:W-:-:S11]  /*01f0*/  IADD3 R9, PT, PT, R6, R9, R0 ;  /* 0x0000000906097210 */ /* 0x008fd60007ffe000 */
[----:B------:R-:W-:-:S05]  /*0200*/  @!P0 IADD3 R9, PT, PT, -R9, RZ, RZ ;  /* 0x000000ff09098210 */ /* 0x000fca0007ffe1ff */
[----:B------:R-:W-:Y:S01]  /*0210*/  STG.E desc[UR6][R4.64], R9 ;  /* 0x0000000904007986 */ /* 0x000fe2000c101906 */
[----:B------:R-:W-:Y:S05]  /*0220*/  EXIT ;  /* 0x000000000000794d */ /* 0x000fea0003800000 */
.L_x_3:
        /* <DEDUP_REMOVED lines=13> */
.L_x_7:


//--------------------- .nv.shared.reserved.0     --------------------------
	.section	.nv.shared.reserved.0,"aw",@nobits
	.weak		__nv_reservedSMEM_offset_0_alias
	.size		__nv_reservedSMEM_offset_0_alias, 0, 64
	.other		__nv_reservedSMEM_offset_0_alias,@"STO_CUDA_RESERVED_SHARED STV_DEFAULT"
__nv_reservedSMEM_offset_0_alias:
	.zero		0
	.zero		64


//--------------------- .nv.constant0._Z14solveIterationPiS_i --------------------------
	.section	.nv.constant0._Z14solveIterationPiS_i,"a",@progbits
	.sectionflags	@""
	.align	4
.nv.constant0._Z14solveIterationPiS_i:
	.zero		916


//--------------------- .nv.constant0._Z13reduceZicallyPiS_i --------------------------
	.section	.nv.constant0._Z13reduceZicallyPiS_i,"a",@progbits
	.sectionflags	@""
	.align	4
.nv.constant0._Z13reduceZicallyPiS_i:
	.zero		916


//--------------------- .nv.constant0._Z18reduceHorizontallyPiS_i --------------------------
	.section	.nv.constant0._Z18reduceHorizontallyPiS_i,"a",@progbits
	.sectionflags	@""
	.align	4
.nv.constant0._Z18reduceHorizontallyPiS_i:
	.zero		916


//--------------------- .nv.constant0._Z16reduceVerticallyPiS_i --------------------------
	.section	.nv.constant0._Z16reduceVerticallyPiS_i,"a",@progbits
	.sectionflags	@""
	.align	4
.nv.constant0._Z16reduceVerticallyPiS_i:
	.zero		916


//--------------------- SYMBOLS --------------------------

	.type		.nv.reservedSmem.offset0,@object
	.size		.nv.reservedSmem.offset0,0x4
